//
// Generated by NVIDIA NVVM Compiler
//
// Compiler Build ID: CL-36424714
// Cuda compilation tools, release 13.0, V13.0.88
// Based on NVVM 20.0.0
//

.version 9.0
.target sm_100
.address_size 64

	// .globl	_Z9helloCUDAv
.extern .func  (.param .b32 func_retval0) vprintf
(
	.param .b64 vprintf_param_0,
	.param .b64 vprintf_param_1
)
;
.global .align 1 .b8 $str[19] = {72, 101, 108, 108, 111, 32, 67, 85, 68, 65, 32, 40, 71, 80, 85, 41, 33, 10};

.visible .entry _Z9helloCUDAv()
{
	.reg .b32 	%r<3>;
	.reg .b64 	%rd<3>;

	mov.u64 	%rd1, $str;
	cvta.global.u64 	%rd2, %rd1;
	{ // callseq 0, 0
	.param .b64 param0;
	st.param.b64 	[param0], %rd2;
	.param .b64 param1;
	st.param.b64 	[param1], 0;
	.param .b32 retval0;
	call.uni (retval0), 
	vprintf, 
	(
	param0, 
	param1
	);
	ld.param.b32 	%r1, [retval0];
	} // callseq 0
	ret;

}


// ===== COMPILED SASS (sm_100) =====

	.target	sm_100

	.elftype	@"ET_EXEC"


//--------------------- .note.nv.tkinfo           --------------------------
	.section	.note.nv.tkinfo,"",@"SHT_NOTE"
	.sectionflags	@"SHF_NOTE_NV_TKINFO"
	.tkinfo
        /*0018*/ 	.word	0x00000002
        /*0030*/ 	.string	""
        /*0030*/ 	.string	"ptxas"
        /*0030*/ 	.string	"Cuda compilation tools, release 13.0, V13.0.88"
        /*0030*/ 	.string	"Build cuda_13.0.r13.0/compiler.36424714_0"
        /*0030*/ 	.string	"-arch sm_100 -m 64 "



//--------------------- .note.nv.cuinfo           --------------------------
	.section	.note.nv.cuinfo,"",@"SHT_NOTE"
	.sectionflags	@"SHF_NOTE_NV_CUINFO"
        /*0018*/ 	.short	0x0002
        /*001a*/ 	.short	0x0064
        /*001c*/ 	.short	0x0082
	.zero		2


//--------------------- .nv.info                  --------------------------
	.section	.nv.info,"",@"SHT_CUDA_INFO"
	.align	4


	//----- nvinfo : EIATTR_REGCOUNT
	.align		4
        /*0000*/ 	.byte	0x04, 0x2f
        /*0002*/ 	.short	(.L_2 - .L_1)
	.align		4
.L_1:
        /*0004*/ 	.word	index@(_Z9helloCUDAv)
        /*0008*/ 	.word	0x00000018


	//----- nvinfo : EIATTR_FRAME_SIZE
	.align		4
.L_2:
        /*000c*/ 	.byte	0x04, 0x11
        /*000e*/ 	.short	(.L_4 - .L_3)
	.align		4
.L_3:
        /*0010*/ 	.word	index@(_Z9helloCUDAv)
        /*0014*/ 	.word	0x00000000


	//----- nvinfo : EIATTR_MIN_STACK_SIZE
	.align		4
.L_4:
        /*0018*/ 	.byte	0x04, 0x12
        /*001a*/ 	.short	(.L_6 - .L_5)
	.align		4
.L_5:
        /*001c*/ 	.word	index@(_Z9helloCUDAv)
        /*0020*/ 	.word	0x00000000
.L_6:


//--------------------- .nv.compat                --------------------------
	.section	.nv.compat,"",@"SHT_CUDA_COMPAT_INFO"
	.align	4
        /*0000*/ 	.byte	0x02, 0x09, 0x00, 0x00, 0x02, 0x02, 0x01, 0x00, 0x02, 0x05, 0x05, 0x00, 0x03, 0x07, 0x01, 0x01
        /*0010*/ 	.byte	0x02, 0x03, 0x00, 0x00, 0x02, 0x06, 0x01, 0x00, 0x04, 0x0b, 0x08, 0x00, 0x09, 0x00, 0x00, 0x00
        /*0020*/ 	.byte	0x00, 0x00, 0x00, 0x00


//--------------------- .nv.info._Z9helloCUDAv    --------------------------
	.section	.nv.info._Z9helloCUDAv,"",@"SHT_CUDA_INFO"
	.sectionflags	@""
	.align	4


	//----- nvinfo : EIATTR_CUDA_API_VERSION
	.align		4
        /*0000*/ 	.byte	0x04, 0x37
        /*0002*/ 	.short	(.L_8 - .L_7)
.L_7:
        /*0004*/ 	.word	0x00000082


	//----- nvinfo : EIATTR_SPARSE_MMA_MASK
	.align		4
.L_8:
        /*0008*/ 	.byte	0x03, 0x50
        /*000a*/ 	.short	0x0000


	//----- nvinfo : EIATTR_MAXREG_COUNT
	.align		4
        /*000c*/ 	.byte	0x03, 0x1b
        /*000e*/ 	.short	0x00ff


	//----- nvinfo : EIATTR_EXTERNS
	.align		4
        /*0010*/ 	.byte	0x04, 0x0f
        /*0012*/ 	.short	(.L_10 - .L_9)


	//   ....[0]....
	.align		4
.L_9:
        /*0014*/ 	.word	index@(vprintf)


	//----- nvinfo : EIATTR_MERCURY_ISA_VERSION
	.align		4
.L_10:
        /*0018*/ 	.byte	0x03, 0x5f
        /*001a*/ 	.short	0x0101


	//----- nvinfo : EIATTR_VRC_CTA_INIT_COUNT
	.align		4
        /*001c*/ 	.byte	0x02, 0x4a
	.zero		1
	.zero		1


	//----- nvinfo : EIATTR_SYSCALL_OFFSETS
	.align		4
        /*0020*/ 	.byte	0x04, 0x46
        /*0022*/ 	.short	(.L_12 - .L_11)


	//   ....[0]....
.L_11:
        /*0024*/ 	.word	0x00000080


	//----- nvinfo : EIATTR_EXIT_INSTR_OFFSETS
	.align		4
.L_12:
        /*0028*/ 	.byte	0x04, 0x1c
        /*002a*/ 	.short	(.L_14 - .L_13)


	//   ....[0]....
.L_13:
        /*002c*/ 	.word	0x00000090


	//----- nvinfo : EIATTR_SW_WAR
	.align		4
.L_14:
        /*0030*/ 	.byte	0x04, 0x36
        /*0032*/ 	.short	(.L_16 - .L_15)
.L_15:
        /*0034*/ 	.word	0x00000008
.L_16:


//--------------------- .nv.callgraph             --------------------------
	.section	.nv.callgraph,"",@"SHT_CUDA_CALLGRAPH"
	.align	4
	.sectionentsize	8
	.align		4
        /*0000*/ 	.word	0x00000000
	.align		4
        /*0004*/ 	.word	0xffffffff
	.align		4
        /*0008*/ 	.word	index@(_Z9helloCUDAv)
	.align		4
        /*000c*/ 	.word	index@(vprintf)
	.align		4
        /*0010*/ 	.word	0x00000000
	.align		4
        /*0014*/ 	.word	0xfffffffe
	.align		4
        /*0018*/ 	.word	0x00000000
	.align		4
        /*001c*/ 	.word	0xfffffffd
	.align		4
        /*0020*/ 	.word	0x00000000
	.align		4
        /*0024*/ 	.word	0xfffffffc


//--------------------- .nv.constant4             --------------------------
	.section	.nv.constant4,"a",@progbits
	.align	8
	.align		8
.nv.constant4:
        /*0000*/ 	.dword	vprintf
	.align		8
        /*0008*/ 	.dword	$str


//--------------------- .text._Z9helloCUDAv       --------------------------
	.section	.text._Z9helloCUDAv,"ax",@progbits
	.align	128
        .global         _Z9helloCUDAv
        .type           _Z9helloCUDAv,@function
        .size           _Z9helloCUDAv,(.L_x_2 - _Z9helloCUDAv)
        .other          _Z9helloCUDAv,@"STO_CUDA_ENTRY STV_DEFAULT"
_Z9helloCUDAv:
.text._Z9helloCUDAv:
[----:B------:R-:W0:Y:S01]  /*0000*/  LDC R1, c[0x0][0x37c] ;  /* 0x0000df00ff017b82 */ /* 0x000e220000000800 */
[----:B------:R-:W-:Y:S01]  /*0010*/  MOV R0, 0x0 ;  /* 0x0000000000007802 */ /* 0x000fe20000000f00 */
[----:B------:R-:W1:Y:S01]  /*0020*/  LDCU.64 UR4, c[0x4][0x8] ;  /* 0x01000100ff0477ac */ /* 0x000e620008000a00 */
[----:B------:R-:W-:-:S05]  /*0030*/  CS2R R6, SRZ ;  /* 0x0000000000067805 */ /* 0x000fca000001ff00 */
[----:B------:R2:W3:Y:S01]  /*0040*/  LDC.64 R2, c[0x4][R0] ;  /* 0x0100000000027b82 */ /* 0x0004e20000000a00 */
[----:B-1----:R-:W-:Y:S02]  /*0050*/  IMAD.U32 R4, RZ, RZ, UR4 ;  /* 0x00000004ff047e24 */ /* 0x002fe4000f8e00ff */
[----:B--2---:R-:W-:-:S07]  /*0060*/  IMAD.U32 R5, RZ, RZ, UR5 ;  /* 0x00000005ff057e24 */ /* 0x004fce000f8e00ff */
[----:B------:R-:W-:-:S07]  /*0070*/  LEPC R20, `(.L_x_0) ;  /* 0x000000001014794e */ /* 0x000fce0000000000 */
[----:B0--3--:R-:W-:Y:S05]  /*0080*/  CALL.ABS.NOINC R2 ;  /* 0x0000000002007343 */ /* 0x009fea0003c00000 */
.L_x_0:
[----:B------:R-:W-:Y:S05]  /*0090*/  EXIT ;  /* 0x000000000000794d */ /* 0x000fea0003800000 */
.L_x_1:
[----:B------:R-:W-:-:S00]  /*00a0*/  BRA `(.L_x_1) ;  /* 0xfffffffc00fc7947 */ /* 0x000fc0000383ffff */
[----:B------:R-:W-:-:S00]  /*00b0*/  NOP ;  /* 0x0000000000007918 */ /* 0x000fc00000000000 */
        /* <DEDUP_REMOVED lines=12> */
.L_x_2:


//--------------------- .nv.global.init           --------------------------
	.section	.nv.global.init,"aw",@progbits
.nv.global.init:
	.type		$str,@object
	.size		$str,(.L_0 - $str)
$str:
        /*0000*/ 	.byte	0x48, 0x65, 0x6c, 0x6c, 0x6f, 0x20, 0x43, 0x55, 0x44, 0x41, 0x20, 0x28, 0x47, 0x50, 0x55, 0x29
        /*0010*/ 	.byte	0x21, 0x0a, 0x00
.L_0:


//--------------------- .nv.shared.reserved.0     --------------------------
	.section	.nv.shared.reserved.0,"aw",@nobits
	.weak		__nv_reservedSMEM_offset_0_alias
	.size		__nv_reservedSMEM_offset_0_alias, 0, 64
	.other		__nv_reservedSMEM_offset_0_alias,@"STO_CUDA_RESERVED_SHARED STV_DEFAULT"
__nv_reservedSMEM_offset_0_alias:
	.zero		0
	.zero		64


//--------------------- .nv.constant0._Z9helloCUDAv --------------------------
	.section	.nv.constant0._Z9helloCUDAv,"a",@progbits
	.sectionflags	@""
	.align	4
.nv.constant0._Z9helloCUDAv:
	.zero		896


//--------------------- SYMBOLS --------------------------

	.type		.nv.reservedSmem.offset0,@object
	.size		.nv.reservedSmem.offset0,0x4
	.type		vprintf,@function
